//
// Generated by NVIDIA NVVM Compiler
//
// Compiler Build ID: CL-36424714
// Cuda compilation tools, release 13.0, V13.0.88
// Based on NVVM 20.0.0
//

.version 9.0
.target sm_100
.address_size 64


.entry _Z23computeReductionOffsetsPjS_jj(
	.param .u64 .ptr .align 1 _Z23computeReductionOffsetsPjS_jj_param_0,
	.param .u64 .ptr .align 1 _Z23computeReductionOffsetsPjS_jj_param_1,
	.param .u32 _Z23computeReductionOffsetsPjS_jj_param_2,
	.param .u32 _Z23computeReductionOffsetsPjS_jj_param_3
)
{
	.reg .pred 	%p<2>;
	.reg .b32 	%r<9>;
	.reg .b64 	%rd<8>;

	ld.param.u64 	%rd1, [_Z23computeReductionOffsetsPjS_jj_param_0];
	ld.param.u64 	%rd2, [_Z23computeReductionOffsetsPjS_jj_param_1];
	ld.param.u32 	%r2, [_Z23computeReductionOffsetsPjS_jj_param_2];
	ld.param.u32 	%r3, [_Z23computeReductionOffsetsPjS_jj_param_3];
	mov.u32 	%r4, %ctaid.x;
	mov.u32 	%r5, %ntid.x;
	mov.u32 	%r6, %tid.x;
	mad.lo.s32 	%r1, %r4, %r5, %r6;
	setp.ge.u32 	%p1, %r1, %r3;
	@%p1 bra 	$L__BB0_2;
	cvta.to.global.u64 	%rd3, %rd1;
	cvta.to.global.u64 	%rd4, %rd2;
	mul.lo.s32 	%r7, %r2, %r1;
	mul.wide.u32 	%rd5, %r1, 4;
	add.s64 	%rd6, %rd3, %rd5;
	st.global.u32 	[%rd6], %r7;
	add.s32 	%r8, %r7, %r2;
	add.s64 	%rd7, %rd4, %rd5;
	st.global.u32 	[%rd7], %r8;
$L__BB0_2:
	ret;

}
.entry _Z21broadcastValue2DimsUpPfPKfjj(
	.param .u64 .ptr .align 1 _Z21broadcastValue2DimsUpPfPKfjj_param_0,
	.param .u64 .ptr .align 1 _Z21broadcastValue2DimsUpPfPKfjj_param_1,
	.param .u32 _Z21broadcastValue2DimsUpPfPKfjj_param_2,
	.param .u32 _Z21broadcastValue2DimsUpPfPKfjj_param_3
)
{
	.reg .pred 	%p<2>;
	.reg .b32 	%r<8>;
	.reg .b32 	%f<2>;
	.reg .b64 	%rd<9>;

	ld.param.u64 	%rd1, [_Z21broadcastValue2DimsUpPfPKfjj_param_0];
	ld.param.u64 	%rd2, [_Z21broadcastValue2DimsUpPfPKfjj_param_1];
	ld.param.u32 	%r2, [_Z21broadcastValue2DimsUpPfPKfjj_param_2];
	ld.param.u32 	%r3, [_Z21broadcastValue2DimsUpPfPKfjj_param_3];
	mov.u32 	%r4, %ctaid.x;
	mov.u32 	%r5, %ntid.x;
	mov.u32 	%r6, %tid.x;
	mad.lo.s32 	%r1, %r4, %r5, %r6;
	setp.ge.u32 	%p1, %r1, %r3;
	@%p1 bra 	$L__BB1_2;
	cvta.to.global.u64 	%rd3, %rd2;
	cvta.to.global.u64 	%rd4, %rd1;
	div.u32 	%r7, %r1, %r2;
	mul.wide.u32 	%rd5, %r7, 4;
	add.s64 	%rd6, %rd3, %rd5;
	ld.global.nc.f32 	%f1, [%rd6];
	mul.wide.u32 	%rd7, %r1, 4;
	add.s64 	%rd8, %rd4, %rd7;
	st.global.f32 	[%rd8], %f1;
$L__BB1_2:
	ret;

}
.entry _Z9reduceSumPfPKfiiii(
	.param .u64 .ptr .align 1 _Z9reduceSumPfPKfiiii_param_0,
	.param .u64 .ptr .align 1 _Z9reduceSumPfPKfiiii_param_1,
	.param .u32 _Z9reduceSumPfPKfiiii_param_2,
	.param .u32 _Z9reduceSumPfPKfiiii_param_3,
	.param .u32 _Z9reduceSumPfPKfiiii_param_4,
	.param .u32 _Z9reduceSumPfPKfiiii_param_5
)
{
	.reg .pred 	%p<4>;
	.reg .b32 	%r<19>;
	.reg .b32 	%f<10>;
	.reg .b64 	%rd<19>;

	ld.param.u64 	%rd6, [_Z9reduceSumPfPKfiiii_param_0];
	ld.param.u64 	%rd7, [_Z9reduceSumPfPKfiiii_param_1];
	ld.param.u32 	%r8, [_Z9reduceSumPfPKfiiii_param_2];
	ld.param.u32 	%r9, [_Z9reduceSumPfPKfiiii_param_3];
	ld.param.u32 	%r10, [_Z9reduceSumPfPKfiiii_param_4];
	ld.param.u32 	%r11, [_Z9reduceSumPfPKfiiii_param_5];
	mov.u32 	%r1, %ctaid.x;
	setp.ge.s32 	%p1, %r1, %r9;
	@%p1 bra 	$L__BB2_5;
	mov.u32 	%r18, %tid.x;
	mul.lo.s32 	%r12, %r10, %r8;
	mul.lo.s32 	%r3, %r12, %r11;
	setp.ge.s32 	%p2, %r18, %r3;
	mov.f32 	%f9, 0f00000000;
	@%p2 bra 	$L__BB2_4;
	mul.lo.s32 	%r4, %r11, %r10;
	cvt.u64.u32 	%rd1, %r9;
	cvt.s64.s32 	%rd2, %r10;
	cvt.s64.s32 	%rd3, %r11;
	cvt.u64.u32 	%rd4, %r1;
	mov.u32 	%r5, %ntid.x;
	cvta.to.global.u64 	%rd5, %rd7;
	mov.f32 	%f9, 0f00000000;
$L__BB2_3:
	div.s32 	%r13, %r18, %r4;
	div.s32 	%r14, %r18, %r11;
	rem.s32 	%r15, %r14, %r10;
	mul.lo.s32 	%r16, %r14, %r11;
	sub.s32 	%r17, %r18, %r16;
	cvt.s64.s32 	%rd8, %r13;
	cvt.s64.s32 	%rd9, %r15;
	cvt.s64.s32 	%rd10, %r17;
	mad.lo.s64 	%rd11, %rd8, %rd1, %rd4;
	mad.lo.s64 	%rd12, %rd11, %rd2, %rd9;
	mad.lo.s64 	%rd13, %rd12, %rd3, %rd10;
	shl.b64 	%rd14, %rd13, 2;
	add.s64 	%rd15, %rd5, %rd14;
	ld.global.nc.f32 	%f6, [%rd15];
	add.f32 	%f9, %f9, %f6;
	add.s32 	%r18, %r18, %r5;
	setp.lt.s32 	%p3, %r18, %r3;
	@%p3 bra 	$L__BB2_3;
$L__BB2_4:
	cvta.to.global.u64 	%rd16, %rd6;
	mul.wide.u32 	%rd17, %r1, 4;
	add.s64 	%rd18, %rd16, %rd17;
	atom.global.add.f32 	%f7, [%rd18], %f9;
$L__BB2_5:
	ret;

}


// ===== COMPILED SASS (sm_100) =====

	.target	sm_100

	.elftype	@"ET_EXEC"


//--------------------- .note.nv.tkinfo           --------------------------
	.section	.note.nv.tkinfo,"",@"SHT_NOTE"
	.sectionflags	@"SHF_NOTE_NV_TKINFO"
	.tkinfo
        /*0018*/ 	.word	0x00000002
        /*0030*/ 	.string	""
        /*0030*/ 	.string	"ptxas"
        /*0030*/ 	.string	"Cuda compilation tools, release 13.0, V13.0.88"
        /*0030*/ 	.string	"Build cuda_13.0.r13.0/compiler.36424714_0"
        /*0030*/ 	.string	"-arch sm_100 -m 64 "



//--------------------- .note.nv.cuinfo           --------------------------
	.section	.note.nv.cuinfo,"",@"SHT_NOTE"
	.sectionflags	@"SHF_NOTE_NV_CUINFO"
        /*0018*/ 	.short	0x0002
        /*001a*/ 	.short	0x0064
        /*001c*/ 	.short	0x0082
	.zero		2


//--------------------- .nv.info                  --------------------------
	.section	.nv.info,"",@"SHT_CUDA_INFO"
	.align	4


	//----- nvinfo : EIATTR_REGCOUNT
	.align		4
        /*0000*/ 	.byte	0x04, 0x2f
        /*0002*/ 	.short	(.L_1 - .L_0)
	.align		4
.L_0:
        /*0004*/ 	.word	index@(_Z23computeReductionOffsetsPjS_jj)
        /*0008*/ 	.word	0x0000000c


	//----- nvinfo : EIATTR_FRAME_SIZE
	.align		4
.L_1:
        /*000c*/ 	.byte	0x04, 0x11
        /*000e*/ 	.short	(.L_3 - .L_2)
	.align		4
.L_2:
        /*0010*/ 	.word	index@(_Z23computeReductionOffsetsPjS_jj)
        /*0014*/ 	.word	0x00000000


	//----- nvinfo : EIATTR_REGCOUNT
	.align		4
.L_3:
        /*0018*/ 	.byte	0x04, 0x2f
        /*001a*/ 	.short	(.L_5 - .L_4)
	.align		4
.L_4:
        /*001c*/ 	.word	index@(_Z21broadcastValue2DimsUpPfPKfjj)
        /*0020*/ 	.word	0x0000000a


	//----- nvinfo : EIATTR_FRAME_SIZE
	.align		4
.L_5:
        /*0024*/ 	.byte	0x04, 0x11
        /*0026*/ 	.short	(.L_7 - .L_6)
	.align		4
.L_6:
        /*0028*/ 	.word	index@(_Z21broadcastValue2DimsUpPfPKfjj)
        /*002c*/ 	.word	0x00000000


	//----- nvinfo : EIATTR_REGCOUNT
	.align		4
.L_7:
        /*0030*/ 	.byte	0x04, 0x2f
        /*0032*/ 	.short	(.L_9 - .L_8)
	.align		4
.L_8:
        /*0034*/ 	.word	index@(_Z9reduceSumPfPKfiiii)
        /*0038*/ 	.word	0x0000001a


	//----- nvinfo : EIATTR_FRAME_SIZE
	.align		4
.L_9:
        /*003c*/ 	.byte	0x04, 0x11
        /*003e*/ 	.short	(.L_11 - .L_10)
	.align		4
.L_10:
        /*0040*/ 	.word	index@(_Z9reduceSumPfPKfiiii)
        /*0044*/ 	.word	0x00000000


	//----- nvinfo : EIATTR_MIN_STACK_SIZE
	.align		4
.L_11:
        /*0048*/ 	.byte	0x04, 0x12
        /*004a*/ 	.short	(.L_13 - .L_12)
	.align		4
.L_12:
        /*004c*/ 	.word	index@(_Z9reduceSumPfPKfiiii)
        /*0050*/ 	.word	0x00000000


	//----- nvinfo : EIATTR_MIN_STACK_SIZE
	.align		4
.L_13:
        /*0054*/ 	.byte	0x04, 0x12
        /*0056*/ 	.short	(.L_15 - .L_14)
	.align		4
.L_14:
        /*0058*/ 	.word	index@(_Z21broadcastValue2DimsUpPfPKfjj)
        /*005c*/ 	.word	0x00000000


	//----- nvinfo : EIATTR_MIN_STACK_SIZE
	.align		4
.L_15:
        /*0060*/ 	.byte	0x04, 0x12
        /*0062*/ 	.short	(.L_17 - .L_16)
	.align		4
.L_16:
        /*0064*/ 	.word	index@(_Z23computeReductionOffsetsPjS_jj)
        /*0068*/ 	.word	0x00000000
.L_17:


//--------------------- .nv.compat                --------------------------
	.section	.nv.compat,"",@"SHT_CUDA_COMPAT_INFO"
	.align	4
        /*0000*/ 	.byte	0x02, 0x09, 0x00, 0x00, 0x02, 0x02, 0x01, 0x00, 0x02, 0x05, 0x05, 0x00, 0x03, 0x07, 0x01, 0x01
        /*0010*/ 	.byte	0x02, 0x03, 0x00, 0x00, 0x02, 0x06, 0x01, 0x00, 0x04, 0x0b, 0x08, 0x00, 0x09, 0x00, 0x00, 0x00
        /*0020*/ 	.byte	0x00, 0x00, 0x00, 0x00


//--------------------- .nv.info._Z9reduceSumPfPKfiiii --------------------------
	.section	.nv.info._Z9reduceSumPfPKfiiii,"",@"SHT_CUDA_INFO"
	.sectionflags	@""
	.align	4


	//----- nvinfo : EIATTR_CUDA_API_VERSION
	.align		4
        /*0000*/ 	.byte	0x04, 0x37
        /*0002*/ 	.short	(.L_19 - .L_18)
.L_18:
        /*0004*/ 	.word	0x00000082


	//----- nvinfo : EIATTR_KPARAM_INFO
	.align		4
.L_19:
        /*0008*/ 	.byte	0x04, 0x17
        /*000a*/ 	.short	(.L_21 - .L_20)
.L_20:
        /*000c*/ 	.word	0x00000000
        /*0010*/ 	.short	0x0005
        /*0012*/ 	.short	0x001c
        /*0014*/ 	.byte	0x00, 0xf0, 0x11, 0x00


	//----- nvinfo : EIATTR_KPARAM_INFO
	.align		4
.L_21:
        /*0018*/ 	.byte	0x04, 0x17
        /*001a*/ 	.short	(.L_23 - .L_22)
.L_22:
        /*001c*/ 	.word	0x00000000
        /*0020*/ 	.short	0x0004
        /*0022*/ 	.short	0x0018
        /*0024*/ 	.byte	0x00, 0xf0, 0x11, 0x00


	//----- nvinfo : EIATTR_KPARAM_INFO
	.align		4
.L_23:
        /*0028*/ 	.byte	0x04, 0x17
        /*002a*/ 	.short	(.L_25 - .L_24)
.L_24:
        /*002c*/ 	.word	0x00000000
        /*0030*/ 	.short	0x0003
        /*0032*/ 	.short	0x0014
        /*0034*/ 	.byte	0x00, 0xf0, 0x11, 0x00


	//----- nvinfo : EIATTR_KPARAM_INFO
	.align		4
.L_25:
        /*0038*/ 	.byte	0x04, 0x17
        /*003a*/ 	.short	(.L_27 - .L_26)
.L_26:
        /*003c*/ 	.word	0x00000000
        /*0040*/ 	.short	0x0002
        /*0042*/ 	.short	0x0010
        /*0044*/ 	.byte	0x00, 0xf0, 0x11, 0x00


	//----- nvinfo : EIATTR_KPARAM_INFO
	.align		4
.L_27:
        /*0048*/ 	.byte	0x04, 0x17
        /*004a*/ 	.short	(.L_29 - .L_28)
.L_28:
        /*004c*/ 	.word	0x00000000
        /*0050*/ 	.short	0x0001
        /*0052*/ 	.short	0x0008
        /*0054*/ 	.byte	0x00, 0xf5, 0x21, 0x00


	//----- nvinfo : EIATTR_KPARAM_INFO
	.align		4
.L_29:
        /*0058*/ 	.byte	0x04, 0x17
        /*005a*/ 	.short	(.L_31 - .L_30)
.L_30:
        /*005c*/ 	.word	0x00000000
        /*0060*/ 	.short	0x0000
        /*0062*/ 	.short	0x0000
        /*0064*/ 	.byte	0x00, 0xf5, 0x21, 0x00


	//----- nvinfo : EIATTR_SPARSE_MMA_MASK
	.align		4
.L_31:
        /*0068*/ 	.byte	0x03, 0x50
        /*006a*/ 	.short	0x0000


	//----- nvinfo : EIATTR_MAXREG_COUNT
	.align		4
        /*006c*/ 	.byte	0x03, 0x1b
        /*006e*/ 	.short	0x00ff


	//----- nvinfo : EIATTR_MERCURY_ISA_VERSION
	.align		4
        /*0070*/ 	.byte	0x03, 0x5f
        /*0072*/ 	.short	0x0101


	//----- nvinfo : EIATTR_VRC_CTA_INIT_COUNT
	.align		4
        /*0074*/ 	.byte	0x02, 0x4a
	.zero		1
	.zero		1


	//----- nvinfo : EIATTR_EXIT_INSTR_OFFSETS
	.align		4
        /*0078*/ 	.byte	0x04, 0x1c
        /*007a*/ 	.short	(.L_33 - .L_32)


	//   ....[0]....
.L_32:
        /*007c*/ 	.word	0x00000040


	//   ....[1]....
        /*0080*/ 	.word	0x000007b0


	//----- nvinfo : EIATTR_CRS_STACK_SIZE
	.align		4
.L_33:
        /*0084*/ 	.byte	0x04, 0x1e
        /*0086*/ 	.short	(.L_35 - .L_34)
.L_34:
        /*0088*/ 	.word	0x00000000


	//----- nvinfo : EIATTR_CBANK_PARAM_SIZE
	.align		4
.L_35:
        /*008c*/ 	.byte	0x03, 0x19
        /*008e*/ 	.short	0x0020


	//----- nvinfo : EIATTR_PARAM_CBANK
	.align		4
        /*0090*/ 	.byte	0x04, 0x0a
        /*0092*/ 	.short	(.L_37 - .L_36)
	.align		4
.L_36:
        /*0094*/ 	.word	index@(.nv.constant0._Z9reduceSumPfPKfiiii)
        /*0098*/ 	.short	0x0380
        /*009a*/ 	.short	0x0020


	//----- nvinfo : EIATTR_SW_WAR
	.align		4
.L_37:
        /*009c*/ 	.byte	0x04, 0x36
        /*009e*/ 	.short	(.L_39 - .L_38)
.L_38:
        /*00a0*/ 	.word	0x00000008
.L_39:


//--------------------- .nv.info._Z21broadcastValue2DimsUpPfPKfjj --------------------------
	.section	.nv.info._Z21broadcastValue2DimsUpPfPKfjj,"",@"SHT_CUDA_INFO"
	.sectionflags	@""
	.align	4


	//----- nvinfo : EIATTR_CUDA_API_VERSION
	.align		4
        /*0000*/ 	.byte	0x04, 0x37
        /*0002*/ 	.short	(.L_41 - .L_40)
.L_40:
        /*0004*/ 	.word	0x00000082


	//----- nvinfo : EIATTR_KPARAM_INFO
	.align		4
.L_41:
        /*0008*/ 	.byte	0x04, 0x17
        /*000a*/ 	.short	(.L_43 - .L_42)
.L_42:
        /*000c*/ 	.word	0x00000000
        /*0010*/ 	.short	0x0003
        /*0012*/ 	.short	0x0014
        /*0014*/ 	.byte	0x00, 0xf0, 0x11, 0x00


	//----- nvinfo : EIATTR_KPARAM_INFO
	.align		4
.L_43:
        /*0018*/ 	.byte	0x04, 0x17
        /*001a*/ 	.short	(.L_45 - .L_44)
.L_44:
        /*001c*/ 	.word	0x00000000
        /*0020*/ 	.short	0x0002
        /*0022*/ 	.short	0x0010
        /*0024*/ 	.byte	0x00, 0xf0, 0x11, 0x00


	//----- nvinfo : EIATTR_KPARAM_INFO
	.align		4
.L_45:
        /*0028*/ 	.byte	0x04, 0x17
        /*002a*/ 	.short	(.L_47 - .L_46)
.L_46:
        /*002c*/ 	.word	0x00000000
        /*0030*/ 	.short	0x0001
        /*0032*/ 	.short	0x0008
        /*0034*/ 	.byte	0x00, 0xf5, 0x21, 0x00


	//----- nvinfo : EIATTR_KPARAM_INFO
	.align		4
.L_47:
        /*0038*/ 	.byte	0x04, 0x17
        /*003a*/ 	.short	(.L_49 - .L_48)
.L_48:
        /*003c*/ 	.word	0x00000000
        /*0040*/ 	.short	0x0000
        /*0042*/ 	.short	0x0000
        /*0044*/ 	.byte	0x00, 0xf5, 0x21, 0x00


	//----- nvinfo : EIATTR_SPARSE_MMA_MASK
	.align		4
.L_49:
        /*0048*/ 	.byte	0x03, 0x50
        /*004a*/ 	.short	0x0000


	//----- nvinfo : EIATTR_MAXREG_COUNT
	.align		4
        /*004c*/ 	.byte	0x03, 0x1b
        /*004e*/ 	.short	0x00ff


	//----- nvinfo : EIATTR_MERCURY_ISA_VERSION
	.align		4
        /*0050*/ 	.byte	0x03, 0x5f
        /*0052*/ 	.short	0x0101


	//----- nvinfo : EIATTR_VRC_CTA_INIT_COUNT
	.align		4
        /*0054*/ 	.byte	0x02, 0x4a
	.zero		1
	.zero		1


	//----- nvinfo : EIATTR_EXIT_INSTR_OFFSETS
	.align		4
        /*0058*/ 	.byte	0x04, 0x1c
        /*005a*/ 	.short	(.L_51 - .L_50)


	//   ....[0]....
.L_50:
        /*005c*/ 	.word	0x00000070


	//   ....[1]....
        /*0060*/ 	.word	0x00000220


	//----- nvinfo : EIATTR_CBANK_PARAM_SIZE
	.align		4
.L_51:
        /*0064*/ 	.byte	0x03, 0x19
        /*0066*/ 	.short	0x0018


	//----- nvinfo : EIATTR_PARAM_CBANK
	.align		4
        /*0068*/ 	.byte	0x04, 0x0a
        /*006a*/ 	.short	(.L_53 - .L_52)
	.align		4
.L_52:
        /*006c*/ 	.word	index@(.nv.constant0._Z21broadcastValue2DimsUpPfPKfjj)
        /*0070*/ 	.short	0x0380
        /*0072*/ 	.short	0x0018


	//----- nvinfo : EIATTR_SW_WAR
	.align		4
.L_53:
        /*0074*/ 	.byte	0x04, 0x36
        /*0076*/ 	.short	(.L_55 - .L_54)
.L_54:
        /*0078*/ 	.word	0x00000008
.L_55:


//--------------------- .nv.info._Z23computeReductionOffsetsPjS_jj --------------------------
	.section	.nv.info._Z23computeReductionOffsetsPjS_jj,"",@"SHT_CUDA_INFO"
	.sectionflags	@""
	.align	4


	//----- nvinfo : EIATTR_CUDA_API_VERSION
	.align		4
        /*0000*/ 	.byte	0x04, 0x37
        /*0002*/ 	.short	(.L_57 - .L_56)
.L_56:
        /*0004*/ 	.word	0x00000082


	//----- nvinfo : EIATTR_KPARAM_INFO
	.align		4
.L_57:
        /*0008*/ 	.byte	0x04, 0x17
        /*000a*/ 	.short	(.L_59 - .L_58)
.L_58:
        /*000c*/ 	.word	0x00000000
        /*0010*/ 	.short	0x0003
        /*0012*/ 	.short	0x0014
        /*0014*/ 	.byte	0x00, 0xf0, 0x11, 0x00


	//----- nvinfo : EIATTR_KPARAM_INFO
	.align		4
.L_59:
        /*0018*/ 	.byte	0x04, 0x17
        /*001a*/ 	.short	(.L_61 - .L_60)
.L_60:
        /*001c*/ 	.word	0x00000000
        /*0020*/ 	.short	0x0002
        /*0022*/ 	.short	0x0010
        /*0024*/ 	.byte	0x00, 0xf0, 0x11, 0x00


	//----- nvinfo : EIATTR_KPARAM_INFO
	.align		4
.L_61:
        /*0028*/ 	.byte	0x04, 0x17
        /*002a*/ 	.short	(.L_63 - .L_62)
.L_62:
        /*002c*/ 	.word	0x00000000
        /*0030*/ 	.short	0x0001
        /*0032*/ 	.short	0x0008
        /*0034*/ 	.byte	0x00, 0xf5, 0x21, 0x00


	//----- nvinfo : EIATTR_KPARAM_INFO
	.align		4
.L_63:
        /*0038*/ 	.byte	0x04, 0x17
        /*003a*/ 	.short	(.L_65 - .L_64)
.L_64:
        /*003c*/ 	.word	0x00000000
        /*0040*/ 	.short	0x0000
        /*0042*/ 	.short	0x0000
        /*0044*/ 	.byte	0x00, 0xf5, 0x21, 0x00


	//----- nvinfo : EIATTR_SPARSE_MMA_MASK
	.align		4
.L_65:
        /*0048*/ 	.byte	0x03, 0x50
        /*004a*/ 	.short	0x0000


	//----- nvinfo : EIATTR_MAXREG_COUNT
	.align		4
        /*004c*/ 	.byte	0x03, 0x1b
        /*004e*/ 	.short	0x00ff


	//----- nvinfo : EIATTR_MERCURY_ISA_VERSION
	.align		4
        /*0050*/ 	.byte	0x03, 0x5f
        /*0052*/ 	.short	0x0101


	//----- nvinfo : EIATTR_VRC_CTA_INIT_COUNT
	.align		4
        /*0054*/ 	.byte	0x02, 0x4a
	.zero		1
	.zero		1


	//----- nvinfo : EIATTR_EXIT_INSTR_OFFSETS
	.align		4
        /*0058*/ 	.byte	0x04, 0x1c
        /*005a*/ 	.short	(.L_67 - .L_66)


	//   ....[0]....
.L_66:
        /*005c*/ 	.word	0x00000070


	//   ....[1]....
        /*0060*/ 	.word	0x00000120


	//----- nvinfo : EIATTR_CBANK_PARAM_SIZE
	.align		4
.L_67:
        /*0064*/ 	.byte	0x03, 0x19
        /*0066*/ 	.short	0x0018


	//----- nvinfo : EIATTR_PARAM_CBANK
	.align		4
        /*0068*/ 	.byte	0x04, 0x0a
        /*006a*/ 	.short	(.L_69 - .L_68)
	.align		4
.L_68:
        /*006c*/ 	.word	index@(.nv.constant0._Z23computeReductionOffsetsPjS_jj)
        /*0070*/ 	.short	0x0380
        /*0072*/ 	.short	0x0018


	//----- nvinfo : EIATTR_SW_WAR
	.align		4
.L_69:
        /*0074*/ 	.byte	0x04, 0x36
        /*0076*/ 	.short	(.L_71 - .L_70)
.L_70:
        /*0078*/ 	.word	0x00000008
.L_71:


//--------------------- .nv.callgraph             --------------------------
	.section	.nv.callgraph,"",@"SHT_CUDA_CALLGRAPH"
	.align	4
	.sectionentsize	8
	.align		4
        /*0000*/ 	.word	0x00000000
	.align		4
        /*0004*/ 	.word	0xffffffff
	.align		4
        /*0008*/ 	.word	0x00000000
	.align		4
        /*000c*/ 	.word	0xfffffffe
	.align		4
        /*0010*/ 	.word	0x00000000
	.align		4
        /*0014*/ 	.word	0xfffffffd
	.align		4
        /*0018*/ 	.word	0x00000000
	.align		4
        /*001c*/ 	.word	0xfffffffc


//--------------------- .text._Z9reduceSumPfPKfiiii --------------------------
	.section	.text._Z9reduceSumPfPKfiiii,"ax",@progbits
	.align	128
.text._Z9reduceSumPfPKfiiii:
        .type           _Z9reduceSumPfPKfiiii,@function
        .size           _Z9reduceSumPfPKfiiii,(.L_x_6 - _Z9reduceSumPfPKfiiii)
        .other          _Z9reduceSumPfPKfiiii,@"STO_CUDA_ENTRY STV_DEFAULT"
_Z9reduceSumPfPKfiiii:
[----:B------:R-:W-:Y:S01]  /*0000*/  LDC R1, c[0x0][0x37c] ;  /* 0x0000df00ff017b82 */ /* 0x000fe20000000800 */
[----:B------:R-:W0:Y:S01]  /*0010*/  S2R R0, SR_CTAID.X ;  /* 0x0000000000007919 */ /* 0x000e220000002500 */
[----:B------:R-:W0:Y:S02]  /*0020*/  LDCU UR4, c[0x0][0x394] ;  /* 0x00007280ff0477ac */ /* 0x000e240008000800 */
[----:B0-----:R-:W-:-:S13]  /*0030*/  ISETP.GE.AND P0, PT, R0, UR4, PT ;  /* 0x0000000400007c0c */ /* 0x001fda000bf06270 */
[----:B------:R-:W-:Y:S05]  /*0040*/  @P0 EXIT ;  /* 0x000000000000094d */ /* 0x000fea0003800000 */
[----:B------:R-:W0:Y:S01]  /*0050*/  LDC.64 R18, c[0x0][0x398] ;  /* 0x0000e600ff127b82 */ /* 0x000e220000000a00 */
[----:B------:R-:W1:Y:S01]  /*0060*/  S2R R15, SR_TID.X ;  /* 0x00000000000f7919 */ /* 0x000e620000002100 */
[----:B------:R-:W0:Y:S01]  /*0070*/  LDCU UR4, c[0x0][0x390] ;  /* 0x00007200ff0477ac */ /* 0x000e220008000800 */
[----:B------:R-:W-:Y:S01]  /*0080*/  BSSY.RECONVERGENT B0, `(.L_x_0) ;  /* 0x0000071000007945 */ /* 0x000fe20003800200 */
[----:B------:R-:W-:Y:S01]  /*0090*/  IMAD.MOV.U32 R3, RZ, RZ, RZ ;  /* 0x000000ffff037224 */ /* 0x000fe200078e00ff */
[----:B------:R-:W2:Y:S03]  /*00a0*/  LDCU UR8, c[0x0][0x394] ;  /* 0x00007280ff0877ac */ /* 0x000ea60008000800 */
[----:B------:R-:W3:Y:S01]  /*00b0*/  LDC.64 R12, c[0x0][0x380] ;  /* 0x0000e000ff0c7b82 */ /* 0x000ee20000000a00 */
[----:B------:R-:W4:Y:S01]  /*00c0*/  LDCU.64 UR6, c[0x0][0x388] ;  /* 0x00007100ff0677ac */ /* 0x000f220008000a00 */
[----:B0-----:R-:W-:Y:S01]  /*00d0*/  IMAD R2, R18, UR4, RZ ;  /* 0x0000000412027c24 */ /* 0x001fe2000f8e02ff */
[----:B------:R-:W0:Y:S03]  /*00e0*/  LDCU.64 UR4, c[0x0][0x358] ;  /* 0x00006b00ff0477ac */ /* 0x000e260008000a00 */
[----:B------:R-:W-:-:S02]  /*00f0*/  IMAD R2, R2, R19, RZ ;  /* 0x0000001302027224 */ /* 0x000fc400078e02ff */
[----:B---3--:R-:W-:-:S03]  /*0100*/  IMAD.WIDE.U32 R12, R0, 0x4, R12 ;  /* 0x00000004000c7825 */ /* 0x008fc600078e000c */
[----:B-1----:R-:W-:-:S13]  /*0110*/  ISETP.GE.AND P0, PT, R15, R2, PT ;  /* 0x000000020f00720c */ /* 0x002fda0003f06270 */
[----:B0-2-4-:R-:W-:Y:S05]  /*0120*/  @P0 BRA `(.L_x_1) ;  /* 0x0000000400980947 */ /* 0x015fea0003800000 */
[C---:B------:R-:W-:Y:S01]  /*0130*/  IMAD R4, R18.reuse, R19, RZ ;  /* 0x0000001312047224 */ /* 0x040fe200078e02ff */
[----:B------:R-:W0:Y:S01]  /*0140*/  LDC R6, c[0x0][0x360] ;  /* 0x0000d800ff067b82 */ /* 0x000e220000000800 */
[----:B------:R-:W-:-:S03]  /*0150*/  ISETP.NE.AND P0, PT, R18, RZ, PT ;  /* 0x000000ff1200720c */ /* 0x000fc60003f05270 */
[----:B------:R-:W-:-:S04]  /*0160*/  IABS R5, R4 ;  /* 0x0000000400057213 */ /* 0x000fc80000000000 */
[----:B------:R-:W1:Y:S01]  /*0170*/  I2F.RP R3, R5 ;  /* 0x0000000500037306 */ /* 0x000e620000209400 */
[----:B------:R-:W2:Y:S08]  /*0180*/  LDC R7, c[0x0][0x39c] ;  /* 0x0000e700ff077b82 */ /* 0x000eb00000000800 */
[----:B------:R-:W3:Y:S01]  /*0190*/  LDC R8, c[0x0][0x398] ;  /* 0x0000e600ff087b82 */ /* 0x000ee20000000800 */
[----:B-1----:R-:W1:Y:S02]  /*01a0*/  MUFU.RCP R3, R3 ;  /* 0x0000000300037308 */ /* 0x002e640000001000 */
[----:B-1----:R-:W-:-:S02]  /*01b0*/  VIADD R11, R3, 0xffffffe ;  /* 0x0ffffffe030b7836 */ /* 0x002fc40000000000 */
[----:B------:R-:W-:-:S04]  /*01c0*/  HFMA2 R3, -RZ, RZ, 0, 0 ;  /* 0x00000000ff037431 */ /* 0x000fc800000001ff */
[----:B------:R-:W1:Y:S02]  /*01d0*/  F2I.FTZ.U32.TRUNC.NTZ R11, R11 ;  /* 0x0000000b000b7305 */ /* 0x000e64000021f000 */
[----:B-1----:R-:W-:-:S05]  /*01e0*/  IADD3 R10, PT, PT, RZ, -R11, RZ ;  /* 0x8000000bff0a7210 */ /* 0x002fca0007ffe0ff */
[----:B------:R-:W-:Y:S02]  /*01f0*/  IMAD R9, R10, R5, RZ ;  /* 0x000000050a097224 */ /* 0x000fe400078e02ff */
[----:B------:R-:W-:-:S04]  /*0200*/  IMAD.MOV.U32 R10, RZ, RZ, RZ ;  /* 0x000000ffff0a7224 */ /* 0x000fc800078e00ff */
[----:B------:R-:W-:Y:S01]  /*0210*/  IMAD.HI.U32 R9, R11, R9, R10 ;  /* 0x000000090b097227 */ /* 0x000fe200078e000a */
[----:B------:R-:W-:Y:S02]  /*0220*/  SHF.R.S32.HI R10, RZ, 0x1f, R19 ;  /* 0x0000001fff0a7819 */ /* 0x000fe40000011413 */
[----:B------:R-:W-:Y:S01]  /*0230*/  SHF.R.S32.HI R11, RZ, 0x1f, R18 ;  /* 0x0000001fff0b7819 */ /* 0x000fe20000011412 */
[----:B------:R-:W-:Y:S01]  /*0240*/  IMAD.MOV.U32 R19, RZ, RZ, R15 ;  /* 0x000000ffff137224 */ /* 0x000fe200078e000f */
[----:B0-23--:R-:W-:-:S07]  /*0250*/  LOP3.LUT R18, RZ, R18, RZ, 0x33, !PT ;  /* 0x00000012ff127212 */ /* 0x00dfce00078e33ff */
.L_x_2:
[----:B------:R-:W-:Y:S02]  /*0260*/  IABS R21, R7 ;  /* 0x0000000700157213 */ /* 0x000fe40000000000 */
[----:B------:R-:W-:Y:S02]  /*0270*/  IABS R16, R19 ;  /* 0x0000001300107213 */ /* 0x000fe40000000000 */
[----:B------:R-:W0:Y:S08]  /*0280*/  I2F.RP R17, R21 ;  /* 0x0000001500117306 */ /* 0x000e300000209400 */
[----:B0-----:R-:W0:Y:S02]  /*0290*/  MUFU.RCP R17, R17 ;  /* 0x0000001100117308 */ /* 0x001e240000001000 */
[----:B0-----:R-:W-:Y:S01]  /*02a0*/  VIADD R14, R17, 0xffffffe ;  /* 0x0ffffffe110e7836 */ /* 0x001fe20000000000 */
[----:B------:R-:W-:-:S05]  /*02b0*/  IABS R17, R8 ;  /* 0x0000000800117213 */ /* 0x000fca0000000000 */
[----:B------:R0:W1:Y:S08]  /*02c0*/  F2I.FTZ.U32.TRUNC.NTZ R15, R14 ;  /* 0x0000000e000f7305 */ /* 0x000070000021f000 */
[----:B------:R-:W2:Y:S01]  /*02d0*/  I2F.RP R22, R17 ;  /* 0x0000001100167306 */ /* 0x000ea20000209400 */
[----:B0-----:R-:W-:Y:S01]  /*02e0*/  MOV R14, RZ ;  /* 0x000000ff000e7202 */ /* 0x001fe20000000f00 */
[----:B-1----:R-:W-:-:S04]  /*02f0*/  IMAD.MOV R20, RZ, RZ, -R15 ;  /* 0x000000ffff147224 */ /* 0x002fc800078e0a0f */
[----:B------:R-:W-:-:S04]  /*0300*/  IMAD R23, R20, R21, RZ ;  /* 0x0000001514177224 */ /* 0x000fc800078e02ff */
[----:B------:R-:W-:Y:S01]  /*0310*/  IMAD.HI.U32 R15, R15, R23, R14 ;  /* 0x000000170f0f7227 */ /* 0x000fe200078e000e */
[----:B--2---:R-:W0:Y:S05]  /*0320*/  MUFU.RCP R22, R22 ;  /* 0x0000001600167308 */ /* 0x004e2a0000001000 */
[----:B------:R-:W-:-:S04]  /*0330*/  IMAD.HI.U32 R20, R15, R16, RZ ;  /* 0x000000100f147227 */ /* 0x000fc800078e00ff */
[----:B------:R-:W-:-:S04]  /*0340*/  IMAD.MOV R14, RZ, RZ, -R20 ;  /* 0x000000ffff0e7224 */ /* 0x000fc800078e0a14 */
[----:B------:R-:W-:Y:S01]  /*0350*/  IMAD R14, R21, R14, R16 ;  /* 0x0000000e150e7224 */ /* 0x000fe200078e0210 */
[----:B0-----:R-:W-:-:S04]  /*0360*/  IADD3 R15, PT, PT, R22, 0xffffffe, RZ ;  /* 0x0ffffffe160f7810 */ /* 0x001fc80007ffe0ff */
[----:B------:R-:W-:Y:S02]  /*0370*/  ISETP.GT.U32.AND P2, PT, R21, R14, PT ;  /* 0x0000000e1500720c */ /* 0x000fe40003f44070 */
[----:B------:R-:W0:Y:S11]  /*0380*/  F2I.FTZ.U32.TRUNC.NTZ R15, R15 ;  /* 0x0000000f000f7305 */ /* 0x000e36000021f000 */
[----:B------:R-:W-:-:S02]  /*0390*/  @!P2 IMAD.IADD R14, R14, 0x1, -R21 ;  /* 0x000000010e0ea824 */ /* 0x000fc400078e0a15 */
[----:B------:R-:W-:Y:S01]  /*03a0*/  @!P2 VIADD R20, R20, 0x1 ;  /* 0x000000011414a836 */ /* 0x000fe20000000000 */
[----:B------:R-:W-:Y:S02]  /*03b0*/  ISETP.NE.AND P2, PT, R7, RZ, PT ;  /* 0x000000ff0700720c */ /* 0x000fe40003f45270 */
[----:B------:R-:W-:Y:S01]  /*03c0*/  ISETP.GE.U32.AND P1, PT, R14, R21, PT ;  /* 0x000000150e00720c */ /* 0x000fe20003f26070 */
[----:B------:R-:W-:Y:S01]  /*03d0*/  IMAD.HI.U32 R21, R9, R16, RZ ;  /* 0x0000001009157227 */ /* 0x000fe200078e00ff */
[----:B------:R-:W-:-:S03]  /*03e0*/  LOP3.LUT R14, R19, R7, RZ, 0x3c, !PT ;  /* 0x00000007130e7212 */ /* 0x000fc600078e3cff */
[----:B0-----:R-:W-:Y:S01]  /*03f0*/  IMAD.MOV R22, RZ, RZ, -R15 ;  /* 0x000000ffff167224 */ /* 0x001fe200078e0a0f */
[----:B------:R-:W-:Y:S02]  /*0400*/  ISETP.GE.AND P3, PT, R14, RZ, PT ;  /* 0x000000ff0e00720c */ /* 0x000fe40003f66270 */
[----:B------:R-:W-:Y:S01]  /*0410*/  IABS R14, R4 ;  /* 0x00000004000e7213 */ /* 0x000fe20000000000 */
[----:B------:R-:W-:-:S03]  /*0420*/  IMAD R23, R22, R17, RZ ;  /* 0x0000001116177224 */ /* 0x000fc600078e02ff */
[----:B------:R-:W-:Y:S01]  /*0430*/  IADD3 R14, PT, PT, RZ, -R14, RZ ;  /* 0x8000000eff0e7210 */ /* 0x000fe20007ffe0ff */
[----:B------:R-:W-:-:S04]  /*0440*/  @P1 VIADD R20, R20, 0x1 ;  /* 0x0000000114141836 */ /* 0x000fc80000000000 */
[----:B------:R-:W-:Y:S01]  /*0450*/  IMAD R16, R21, R14, R16 ;  /* 0x0000000e15107224 */ /* 0x000fe200078e0210 */
[----:B------:R-:W-:Y:S01]  /*0460*/  MOV R14, RZ ;  /* 0x000000ff000e7202 */ /* 0x000fe20000000f00 */
[----:B------:R-:W-:Y:S01]  /*0470*/  @!P3 IMAD.MOV R20, RZ, RZ, -R20 ;  /* 0x000000ffff14b224 */ /* 0x000fe200078e0a14 */
[----:B------:R-:W-:Y:S02]  /*0480*/  @!P2 LOP3.LUT R20, RZ, R7, RZ, 0x33, !PT ;  /* 0x00000007ff14a212 */ /* 0x000fe400078e33ff */
[----:B------:R-:W-:Y:S01]  /*0490*/  ISETP.GT.U32.AND P4, PT, R5, R16, PT ;  /* 0x000000100500720c */ /* 0x000fe20003f84070 */
[----:B------:R-:W-:Y:S01]  /*04a0*/  IMAD.HI.U32 R14, R15, R23, R14 ;  /* 0x000000170f0e7227 */ /* 0x000fe200078e000e */
[----:B------:R-:W-:Y:S02]  /*04b0*/  IABS R22, R20 ;  /* 0x0000001400167213 */ /* 0x000fe40000000000 */
[----:B------:R-:W-:-:S03]  /*04c0*/  IABS R15, R4 ;  /* 0x00000004000f7213 */ /* 0x000fc60000000000 */
[----:B------:R-:W-:-:S04]  /*04d0*/  IMAD.HI.U32 R14, R14, R22, RZ ;  /* 0x000000160e0e7227 */ /* 0x000fc800078e00ff */
[----:B------:R-:W-:Y:S02]  /*04e0*/  IMAD.MOV R14, RZ, RZ, -R14 ;  /* 0x000000ffff0e7224 */ /* 0x000fe400078e0a0e */
[----:B------:R-:W-:Y:S01]  /*04f0*/  @!P4 IMAD.IADD R16, R16, 0x1, -R15 ;  /* 0x000000011010c824 */ /* 0x000fe200078e0a0f */
[----:B------:R-:W-:Y:S01]  /*0500*/  @!P4 IADD3 R21, PT, PT, R21, 0x1, RZ ;  /* 0x000000011515c810 */ /* 0x000fe20007ffe0ff */
[----:B------:R-:W-:Y:S01]  /*0510*/  IMAD R22, R17, R14, R22 ;  /* 0x0000000e11167224 */ /* 0x000fe200078e0216 */
[----:B------:R-:W-:Y:S02]  /*0520*/  LOP3.LUT R14, R19, R4, RZ, 0x3c, !PT ;  /* 0x00000004130e7212 */ /* 0x000fe400078e3cff */
[----:B------:R-:W-:Y:S02]  /*0530*/  ISETP.GE.U32.AND P1, PT, R16, R5, PT ;  /* 0x000000051000720c */ /* 0x000fe40003f26070 */
[----:B------:R-:W-:Y:S02]  /*0540*/  ISETP.GT.U32.AND P2, PT, R17, R22, PT ;  /* 0x000000161100720c */ /* 0x000fe40003f44070 */
[----:B------:R-:W-:Y:S01]  /*0550*/  ISETP.GE.AND P3, PT, R14, RZ, PT ;  /* 0x000000ff0e00720c */ /* 0x000fe20003f66270 */
[----:B------:R-:W-:Y:S01]  /*0560*/  IMAD.MOV.U32 R14, RZ, RZ, R0 ;  /* 0x000000ffff0e7224 */ /* 0x000fe200078e0000 */
[----:B------:R-:W-:-:S02]  /*0570*/  ISETP.NE.AND P4, PT, R4, RZ, PT ;  /* 0x000000ff0400720c */ /* 0x000fc40003f85270 */
[----:B------:R-:W-:-:S05]  /*0580*/  MOV R15, RZ ;  /* 0x000000ff000f7202 */ /* 0x000fca0000000f00 */
[----:B------:R-:W-:Y:S02]  /*0590*/  @P1 VIADD R21, R21, 0x1 ;  /* 0x0000000115151836 */ /* 0x000fe40000000000 */
[----:B------:R-:W-:Y:S02]  /*05a0*/  @!P2 IADD3 R22, PT, PT, R22, -R17, RZ ;  /* 0x800000111616a210 */ /* 0x000fe40007ffe0ff */
[----:B------:R-:W-:Y:S01]  /*05b0*/  ISETP.GE.AND P2, PT, R20, RZ, PT ;  /* 0x000000ff1400720c */ /* 0x000fe20003f46270 */
[----:B------:R-:W-:Y:S01]  /*05c0*/  @!P3 IMAD.MOV R21, RZ, RZ, -R21 ;  /* 0x000000ffff15b224 */ /* 0x000fe200078e0a15 */
[----:B------:R-:W-:Y:S01]  /*05d0*/  ISETP.GT.U32.AND P1, PT, R17, R22, PT ;  /* 0x000000161100720c */ /* 0x000fe20003f24070 */
[----:B------:R-:W-:Y:S01]  /*05e0*/  IMAD.MOV R20, RZ, RZ, -R20 ;  /* 0x000000ffff147224 */ /* 0x000fe200078e0a14 */
[----:B------:R-:W-:-:S04]  /*05f0*/  @!P4 LOP3.LUT R21, RZ, R4, RZ, 0x33, !PT ;  /* 0x00000004ff15c212 */ /* 0x000fc800078e33ff */
[----:B------:R-:W-:Y:S01]  /*0600*/  SHF.R.S32.HI R16, RZ, 0x1f, R21 ;  /* 0x0000001fff107819 */ /* 0x000fe20000011415 */
[----:B------:R-:W-:-:S06]  /*0610*/  IMAD.WIDE.U32 R14, R21, UR8, R14 ;  /* 0x00000008150e7c25 */ /* 0x000fcc000f8e000e */
[----:B------:R-:W-:Y:S01]  /*0620*/  @!P1 IADD3 R22, PT, PT, R22, -R17, RZ ;  /* 0x8000001116169210 */ /* 0x000fe20007ffe0ff */
[----:B------:R-:W-:-:S04]  /*0630*/  IMAD R17, R16, UR8, RZ ;  /* 0x0000000810117c24 */ /* 0x000fc8000f8e02ff */
[----:B------:R-:W-:Y:S01]  /*0640*/  @!P2 IMAD.MOV R22, RZ, RZ, -R22 ;  /* 0x000000ffff16a224 */ /* 0x000fe200078e0a16 */
[----:B------:R-:W-:-:S04]  /*0650*/  IADD3 R15, PT, PT, R15, R17, RZ ;  /* 0x000000110f0f7210 */ /* 0x000fc80007ffe0ff */
[----:B------:R-:W-:Y:S01]  /*0660*/  SEL R16, R18, R22, !P0 ;  /* 0x0000001612107207 */ /* 0x000fe20004000000 */
[----:B------:R-:W-:-:S03]  /*0670*/  IMAD R15, R15, R8, RZ ;  /* 0x000000080f0f7224 */ /* 0x000fc600078e02ff */
[--C-:B------:R-:W-:Y:S01]  /*0680*/  SHF.R.S32.HI R17, RZ, 0x1f, R16.reuse ;  /* 0x0000001fff117819 */ /* 0x100fe20000011410 */
[----:B------:R-:W-:Y:S02]  /*0690*/  IMAD R21, R11, R14, R15 ;  /* 0x0000000e0b157224 */ /* 0x000fe400078e020f */
[----:B------:R-:W-:-:S04]  /*06a0*/  IMAD.WIDE.U32 R14, R14, R8, R16 ;  /* 0x000000080e0e7225 */ /* 0x000fc800078e0010 */
[----:B------:R-:W-:Y:S01]  /*06b0*/  IMAD R16, R7, R20, R19 ;  /* 0x0000001407107224 */ /* 0x000fe200078e0213 */
[----:B------:R-:W-:-:S04]  /*06c0*/  IADD3 R20, PT, PT, R15, R21, RZ ;  /* 0x000000150f147210 */ /* 0x000fc80007ffe0ff */
[--C-:B------:R-:W-:Y:S01]  /*06d0*/  SHF.R.S32.HI R17, RZ, 0x1f, R16.reuse ;  /* 0x0000001fff117819 */ /* 0x100fe20000011410 */
[-C--:B------:R-:W-:Y:S02]  /*06e0*/  IMAD R15, R20, R7.reuse, RZ ;  /* 0x00000007140f7224 */ /* 0x080fe400078e02ff */
[----:B------:R-:W-:-:S04]  /*06f0*/  IMAD.WIDE.U32 R16, R14, R7, R16 ;  /* 0x000000070e107225 */ /* 0x000fc800078e0010 */
[----:B------:R-:W-:Y:S01]  /*0700*/  IMAD R15, R10, R14, R15 ;  /* 0x0000000e0a0f7224 */ /* 0x000fe200078e020f */
[----:B------:R-:W-:-:S03]  /*0710*/  LEA R14, P1, R16, UR6, 0x2 ;  /* 0x00000006100e7c11 */ /* 0x000fc6000f8210ff */
[----:B------:R-:W-:-:S05]  /*0720*/  IMAD.IADD R15, R17, 0x1, R15 ;  /* 0x00000001110f7824 */ /* 0x000fca00078e020f */
[----:B------:R-:W-:-:S05]  /*0730*/  LEA.HI.X R15, R16, UR7, R15, 0x2, P1 ;  /* 0x00000007100f7c11 */ /* 0x000fca00088f140f */
[----:B------:R-:W2:Y:S01]  /*0740*/  LDG.E.CONSTANT R14, desc[UR4][R14.64] ;  /* 0x000000040e0e7981 */ /* 0x000ea2000c1e9900 */
[----:B------:R-:W-:-:S04]  /*0750*/  IADD3 R19, PT, PT, R6, R19, RZ ;  /* 0x0000001306137210 */ /* 0x000fc80007ffe0ff */
[----:B------:R-:W-:Y:S01]  /*0760*/  ISETP.GE.AND P1, PT, R19, R2, PT ;  /* 0x000000021300720c */ /* 0x000fe20003f26270 */
[----:B--2---:R-:W-:-:S12]  /*0770*/  FADD R3, R14, R3 ;  /* 0x000000030e037221 */ /* 0x004fd80000000000 */
[----:B------:R-:W-:Y:S05]  /*0780*/  @!P1 BRA `(.L_x_2) ;  /* 0xfffffff800b49947 */ /* 0x000fea000383ffff */
.L_x_1:
[----:B------:R-:W-:Y:S05]  /*0790*/  BSYNC.RECONVERGENT B0 ;  /* 0x0000000000007941 */ /* 0x000fea0003800200 */
.L_x_0:
[----:B------:R-:W-:Y:S01]  /*07a0*/  REDG.E.ADD.F32.FTZ.RN.STRONG.GPU desc[UR4][R12.64], R3 ;  /* 0x000000030c0079a6 */ /* 0x000fe2000c12f304 */
[----:B------:R-:W-:Y:S05]  /*07b0*/  EXIT ;  /* 0x000000000000794d */ /* 0x000fea0003800000 */
.L_x_3:
[----:B------:R-:W-:-:S00]  /*07c0*/  BRA `(.L_x_3) ;  /* 0xfffffffc00fc7947 */ /* 0x000fc0000383ffff */
[----:B------:R-:W-:-:S00]  /*07d0*/  NOP ;  /* 0x0000000000007918 */ /* 0x000fc00000000000 */
        /* <DEDUP_REMOVED lines=10> */
.L_x_6:


//--------------------- .text._Z21broadcastValue2DimsUpPfPKfjj --------------------------
	.section	.text._Z21broadcastValue2DimsUpPfPKfjj,"ax",@progbits
	.align	128
.text._Z21broadcastValue2DimsUpPfPKfjj:
        .type           _Z21broadcastValue2DimsUpPfPKfjj,@function
        .size           _Z21broadcastValue2DimsUpPfPKfjj,(.L_x_7 - _Z21broadcastValue2DimsUpPfPKfjj)
        .other          _Z21broadcastValue2DimsUpPfPKfjj,@"STO_CUDA_ENTRY STV_DEFAULT"
_Z21broadcastValue2DimsUpPfPKfjj:
[----:B------:R-:W-:Y:S01]  /*0000*/  LDC R1, c[0x0][0x37c] ;  /* 0x0000df00ff017b82 */ /* 0x000fe20000000800 */
[----:B------:R-:W0:Y:S07]  /*0010*/  S2R R0, SR_TID.X ;  /* 0x0000000000007919 */ /* 0x000e2e0000002100 */
[----:B------:R-:W0:Y:S01]  /*0020*/  S2UR UR4, SR_CTAID.X ;  /* 0x00000000000479c3 */ /* 0x000e220000002500 */
[----:B------:R-:W1:Y:S07]  /*0030*/  LDCU UR5, c[0x0][0x394] ;  /* 0x00007280ff0577ac */ /* 0x000e6e0008000800 */
[----:B------:R-:W0:Y:S02]  /*0040*/  LDC R7, c[0x0][0x360] ;  /* 0x0000d800ff077b82 */ /* 0x000e240000000800 */
[----:B0-----:R-:W-:-:S05]  /*0050*/  IMAD R7, R7, UR4, R0 ;  /* 0x0000000407077c24 */ /* 0x001fca000f8e0200 */
[----:B-1----:R-:W-:-:S13]  /*0060*/  ISETP.GE.U32.AND P0, PT, R7, UR5, PT ;  /* 0x0000000507007c0c */ /* 0x002fda000bf06070 */
[----:B------:R-:W-:Y:S05]  /*0070*/  @P0 EXIT ;  /* 0x000000000000094d */ /* 0x000fea0003800000 */
[----:B------:R-:W0:Y:S01]  /*0080*/  LDCU UR6, c[0x0][0x390] ;  /* 0x00007200ff0677ac */ /* 0x000e220008000800 */
[----:B------:R-:W1:Y:S01]  /*0090*/  LDCU.64 UR4, c[0x0][0x358] ;  /* 0x00006b00ff0477ac */ /* 0x000e620008000a00 */
[----:B0-----:R-:W0:Y:S01]  /*00a0*/  I2F.U32.RP R0, UR6 ;  /* 0x0000000600007d06 */ /* 0x001e220008209000 */
[----:B------:R-:W-:-:S07]  /*00b0*/  ISETP.NE.U32.AND P2, PT, RZ, UR6, PT ;  /* 0x00000006ff007c0c */ /* 0x000fce000bf45070 */
[----:B0-----:R-:W0:Y:S02]  /*00c0*/  MUFU.RCP R0, R0 ;  /* 0x0000000000007308 */ /* 0x001e240000001000 */
[----:B0-----:R-:W-:-:S06]  /*00d0*/  IADD3 R2, PT, PT, R0, 0xffffffe, RZ ;  /* 0x0ffffffe00027810 */ /* 0x001fcc0007ffe0ff */
[----:B------:R0:W2:Y:S02]  /*00e0*/  F2I.FTZ.U32.TRUNC.NTZ R3, R2 ;  /* 0x0000000200037305 */ /* 0x0000a4000021f000 */
[----:B0-----:R-:W-:Y:S01]  /*00f0*/  IMAD.MOV.U32 R2, RZ, RZ, RZ ;  /* 0x000000ffff027224 */ /* 0x001fe200078e00ff */
[----:B--2---:R-:W-:-:S05]  /*0100*/  IADD3 R5, PT, PT, RZ, -R3, RZ ;  /* 0x80000003ff057210 */ /* 0x004fca0007ffe0ff */
[----:B------:R-:W-:-:S04]  /*0110*/  IMAD R5, R5, UR6, RZ ;  /* 0x0000000605057c24 */ /* 0x000fc8000f8e02ff */
[----:B------:R-:W-:Y:S02]  /*0120*/  IMAD.HI.U32 R4, R3, R5, R2 ;  /* 0x0000000503047227 */ /* 0x000fe400078e0002 */
[----:B------:R-:W0:Y:S04]  /*0130*/  LDC.64 R2, c[0x0][0x388] ;  /* 0x0000e200ff027b82 */ /* 0x000e280000000a00 */
[----:B------:R-:W-:-:S05]  /*0140*/  IMAD.HI.U32 R5, R4, R7, RZ ;  /* 0x0000000704057227 */ /* 0x000fca00078e00ff */
[----:B------:R-:W-:-:S05]  /*0150*/  IADD3 R4, PT, PT, -R5, RZ, RZ ;  /* 0x000000ff05047210 */ /* 0x000fca0007ffe1ff */
[----:B------:R-:W-:-:S05]  /*0160*/  IMAD R4, R4, UR6, R7 ;  /* 0x0000000604047c24 */ /* 0x000fca000f8e0207 */
[----:B------:R-:W-:-:S13]  /*0170*/  ISETP.GE.U32.AND P0, PT, R4, UR6, PT ;  /* 0x0000000604007c0c */ /* 0x000fda000bf06070 */
[----:B------:R-:W-:Y:S01]  /*0180*/  @P0 VIADD R4, R4, -UR6 ;  /* 0x8000000604040c36 */ /* 0x000fe20008000000 */
[----:B------:R-:W-:-:S04]  /*0190*/  @P0 IADD3 R5, PT, PT, R5, 0x1, RZ ;  /* 0x0000000105050810 */ /* 0x000fc80007ffe0ff */
[----:B------:R-:W-:-:S13]  /*01a0*/  ISETP.GE.U32.AND P1, PT, R4, UR6, PT ;  /* 0x0000000604007c0c */ /* 0x000fda000bf26070 */
[----:B------:R-:W-:Y:S02]  /*01b0*/  @P1 IADD3 R5, PT, PT, R5, 0x1, RZ ;  /* 0x0000000105051810 */ /* 0x000fe40007ffe0ff */
[----:B------:R-:W-:-:S05]  /*01c0*/  @!P2 LOP3.LUT R5, RZ, UR6, RZ, 0x33, !PT ;  /* 0x00000006ff05ac12 */ /* 0x000fca000f8e33ff */
[----:B0-----:R-:W-:Y:S02]  /*01d0*/  IMAD.WIDE.U32 R2, R5, 0x4, R2 ;  /* 0x0000000405027825 */ /* 0x001fe400078e0002 */
[----:B------:R-:W0:Y:S04]  /*01e0*/  LDC.64 R4, c[0x0][0x380] ;  /* 0x0000e000ff047b82 */ /* 0x000e280000000a00 */
[----:B-1----:R-:W2:Y:S01]  /*01f0*/  LDG.E.CONSTANT R3, desc[UR4][R2.64] ;  /* 0x0000000402037981 */ /* 0x002ea2000c1e9900 */
[----:B0-----:R-:W-:-:S05]  /*0200*/  IMAD.WIDE.U32 R4, R7, 0x4, R4 ;  /* 0x0000000407047825 */ /* 0x001fca00078e0004 */
[----:B--2---:R-:W-:Y:S01]  /*0210*/  STG.E desc[UR4][R4.64], R3 ;  /* 0x0000000304007986 */ /* 0x004fe2000c101904 */
[----:B------:R-:W-:Y:S05]  /*0220*/  EXIT ;  /* 0x000000000000794d */ /* 0x000fea0003800000 */
.L_x_4:
        /* <DEDUP_REMOVED lines=13> */
.L_x_7:


//--------------------- .text._Z23computeReductionOffsetsPjS_jj --------------------------
	.section	.text._Z23computeReductionOffsetsPjS_jj,"ax",@progbits
	.align	128
.text._Z23computeReductionOffsetsPjS_jj:
        .type           _Z23computeReductionOffsetsPjS_jj,@function
        .size           _Z23computeReductionOffsetsPjS_jj,(.L_x_8 - _Z23computeReductionOffsetsPjS_jj)
        .other          _Z23computeReductionOffsetsPjS_jj,@"STO_CUDA_ENTRY STV_DEFAULT"
_Z23computeReductionOffsetsPjS_jj:
        /* <DEDUP_REMOVED lines=8> */
[----:B------:R-:W0:Y:S01]  /*0080*/  LDC.64 R2, c[0x0][0x380] ;  /* 0x0000e000ff027b82 */ /* 0x000e220000000a00 */
[----:B------:R-:W1:Y:S01]  /*0090*/  LDCU UR6, c[0x0][0x390] ;  /* 0x00007200ff0677ac */ /* 0x000e620008000800 */
[----:B------:R-:W2:Y:S06]  /*00a0*/  LDCU.64 UR4, c[0x0][0x358] ;  /* 0x00006b00ff0477ac */ /* 0x000eac0008000a00 */
[----:B------:R-:W3:Y:S01]  /*00b0*/  LDC.64 R4, c[0x0][0x388] ;  /* 0x0000e200ff047b82 */ /* 0x000ee20000000a00 */
[C---:B-1----:R-:W-:Y:S02]  /*00c0*/  IMAD R9, R7.reuse, UR6, RZ ;  /* 0x0000000607097c24 */ /* 0x042fe4000f8e02ff */
[----:B0-----:R-:W-:-:S05]  /*00d0*/  IMAD.WIDE.U32 R2, R7, 0x4, R2 ;  /* 0x0000000407027825 */ /* 0x001fca00078e0002 */
[----:B--2---:R-:W-:Y:S01]  /*00e0*/  STG.E desc[UR4][R2.64], R9 ;  /* 0x0000000902007986 */ /* 0x004fe2000c101904 */
[----:B---3--:R-:W-:Y:S01]  /*00f0*/  IMAD.WIDE.U32 R4, R7, 0x4, R4 ;  /* 0x0000000407047825 */ /* 0x008fe200078e0004 */
[----:B------:R-:W-:-:S05]  /*0100*/  IADD3 R7, PT, PT, R9, UR6, RZ ;  /* 0x0000000609077c10 */ /* 0x000fca000fffe0ff */
[----:B------:R-:W-:Y:S01]  /*0110*/  STG.E desc[UR4][R4.64], R7 ;  /* 0x0000000704007986 */ /* 0x000fe2000c101904 */
[----:B------:R-:W-:Y:S05]  /*0120*/  EXIT ;  /* 0x000000000000794d */ /* 0x000fea0003800000 */
.L_x_5:
        /* <DEDUP_REMOVED lines=13> */
.L_x_8:


//--------------------- .nv.shared.reserved.0     --------------------------
	.section	.nv.shared.reserved.0,"aw",@nobits
	.weak		__nv_reservedSMEM_offset_0_alias
	.size		__nv_reservedSMEM_offset_0_alias, 0, 64
	.other		__nv_reservedSMEM_offset_0_alias,@"STO_CUDA_RESERVED_SHARED STV_DEFAULT"
__nv_reservedSMEM_offset_0_alias:
	.zero		0
	.zero		64


//--------------------- .nv.constant0._Z9reduceSumPfPKfiiii --------------------------
	.section	.nv.constant0._Z9reduceSumPfPKfiiii,"a",@progbits
	.sectionflags	@""
	.align	4
.nv.constant0._Z9reduceSumPfPKfiiii:
	.zero		928


//--------------------- .nv.constant0._Z21broadcastValue2DimsUpPfPKfjj --------------------------
	.section	.nv.constant0._Z21broadcastValue2DimsUpPfPKfjj,"a",@progbits
	.sectionflags	@""
	.align	4
.nv.constant0._Z21broadcastValue2DimsUpPfPKfjj:
	.zero		920


//--------------------- .nv.constant0._Z23computeReductionOffsetsPjS_jj --------------------------
	.section	.nv.constant0._Z23computeReductionOffsetsPjS_jj,"a",@progbits
	.sectionflags	@""
	.align	4
.nv.constant0._Z23computeReductionOffsetsPjS_jj:
	.zero		920


//--------------------- SYMBOLS --------------------------

	.type		.nv.reservedSmem.offset0,@object
	.size		.nv.reservedSmem.offset0,0x4
